//
// Generated by NVIDIA NVVM Compiler
//
// Compiler Build ID: CL-36424714
// Cuda compilation tools, release 13.0, V13.0.88
// Based on NVVM 20.0.0
//

.version 9.0
.target sm_100
.address_size 64

	// .globl	_Z6kernelPfi

.visible .entry _Z6kernelPfi(
	.param .u64 .ptr .align 1 _Z6kernelPfi_param_0,
	.param .u32 _Z6kernelPfi_param_1
)
{
	.reg .pred 	%p<6>;
	.reg .b32 	%r<10>;
	.reg .b32 	%f<9>;
	.reg .b64 	%rd<5>;

	ld.param.u64 	%rd2, [_Z6kernelPfi_param_0];
	ld.param.u32 	%r2, [_Z6kernelPfi_param_1];
	mov.u32 	%r3, %ctaid.x;
	mov.u32 	%r4, %ntid.x;
	mov.u32 	%r5, %tid.x;
	mad.lo.s32 	%r6, %r3, %r4, %r5;
	shl.b32 	%r1, %r6, 2;
	setp.ge.s32 	%p1, %r6, %r2;
	@%p1 bra 	$L__BB0_9;
	cvta.to.global.u64 	%rd3, %rd2;
	setp.ge.s32 	%p2, %r1, %r2;
	mul.wide.s32 	%rd4, %r1, 4;
	add.s64 	%rd1, %rd3, %rd4;
	@%p2 bra 	$L__BB0_3;
	ld.global.f32 	%f1, [%rd1];
	fma.rn.f32 	%f2, %f1, 0f40000000, 0f3F800000;
	st.global.f32 	[%rd1], %f2;
$L__BB0_3:
	add.s32 	%r7, %r1, 1;
	setp.ge.s32 	%p3, %r7, %r2;
	@%p3 bra 	$L__BB0_5;
	ld.global.f32 	%f3, [%rd1+4];
	fma.rn.f32 	%f4, %f3, 0f40000000, 0f3F800000;
	st.global.f32 	[%rd1+4], %f4;
$L__BB0_5:
	add.s32 	%r8, %r1, 2;
	setp.ge.s32 	%p4, %r8, %r2;
	@%p4 bra 	$L__BB0_7;
	ld.global.f32 	%f5, [%rd1+8];
	fma.rn.f32 	%f6, %f5, 0f40000000, 0f3F800000;
	st.global.f32 	[%rd1+8], %f6;
$L__BB0_7:
	add.s32 	%r9, %r1, 3;
	setp.ge.s32 	%p5, %r9, %r2;
	@%p5 bra 	$L__BB0_9;
	ld.global.f32 	%f7, [%rd1+12];
	fma.rn.f32 	%f8, %f7, 0f40000000, 0f3F800000;
	st.global.f32 	[%rd1+12], %f8;
$L__BB0_9:
	ret;

}


// ===== COMPILED SASS (sm_100) =====

	.target	sm_100

	.elftype	@"ET_EXEC"


//--------------------- .note.nv.tkinfo           --------------------------
	.section	.note.nv.tkinfo,"",@"SHT_NOTE"
	.sectionflags	@"SHF_NOTE_NV_TKINFO"
	.tkinfo
        /*0018*/ 	.word	0x00000002
        /*0030*/ 	.string	""
        /*0030*/ 	.string	"ptxas"
        /*0030*/ 	.string	"Cuda compilation tools, release 13.0, V13.0.88"
        /*0030*/ 	.string	"Build cuda_13.0.r13.0/compiler.36424714_0"
        /*0030*/ 	.string	"-arch sm_100 -m 64 "



//--------------------- .note.nv.cuinfo           --------------------------
	.section	.note.nv.cuinfo,"",@"SHT_NOTE"
	.sectionflags	@"SHF_NOTE_NV_CUINFO"
        /*0018*/ 	.short	0x0002
        /*001a*/ 	.short	0x0064
        /*001c*/ 	.short	0x0082
	.zero		2


//--------------------- .nv.info                  --------------------------
	.section	.nv.info,"",@"SHT_CUDA_INFO"
	.align	4


	//----- nvinfo : EIATTR_REGCOUNT
	.align		4
        /*0000*/ 	.byte	0x04, 0x2f
        /*0002*/ 	.short	(.L_1 - .L_0)
	.align		4
.L_0:
        /*0004*/ 	.word	index@(_Z6kernelPfi)
        /*0008*/ 	.word	0x00000009


	//----- nvinfo : EIATTR_FRAME_SIZE
	.align		4
.L_1:
        /*000c*/ 	.byte	0x04, 0x11
        /*000e*/ 	.short	(.L_3 - .L_2)
	.align		4
.L_2:
        /*0010*/ 	.word	index@(_Z6kernelPfi)
        /*0014*/ 	.word	0x00000000


	//----- nvinfo : EIATTR_MIN_STACK_SIZE
	.align		4
.L_3:
        /*0018*/ 	.byte	0x04, 0x12
        /*001a*/ 	.short	(.L_5 - .L_4)
	.align		4
.L_4:
        /*001c*/ 	.word	index@(_Z6kernelPfi)
        /*0020*/ 	.word	0x00000000
.L_5:


//--------------------- .nv.compat                --------------------------
	.section	.nv.compat,"",@"SHT_CUDA_COMPAT_INFO"
	.align	4
        /*0000*/ 	.byte	0x02, 0x09, 0x00, 0x00, 0x02, 0x02, 0x01, 0x00, 0x02, 0x05, 0x05, 0x00, 0x03, 0x07, 0x01, 0x01
        /*0010*/ 	.byte	0x02, 0x03, 0x00, 0x00, 0x02, 0x06, 0x01, 0x00, 0x04, 0x0b, 0x08, 0x00, 0x09, 0x00, 0x00, 0x00
        /*0020*/ 	.byte	0x00, 0x00, 0x00, 0x00


//--------------------- .nv.info._Z6kernelPfi     --------------------------
	.section	.nv.info._Z6kernelPfi,"",@"SHT_CUDA_INFO"
	.sectionflags	@""
	.align	4


	//----- nvinfo : EIATTR_CUDA_API_VERSION
	.align		4
        /*0000*/ 	.byte	0x04, 0x37
        /*0002*/ 	.short	(.L_7 - .L_6)
.L_6:
        /*0004*/ 	.word	0x00000082


	//----- nvinfo : EIATTR_KPARAM_INFO
	.align		4
.L_7:
        /*0008*/ 	.byte	0x04, 0x17
        /*000a*/ 	.short	(.L_9 - .L_8)
.L_8:
        /*000c*/ 	.word	0x00000000
        /*0010*/ 	.short	0x0001
        /*0012*/ 	.short	0x0008
        /*0014*/ 	.byte	0x00, 0xf0, 0x11, 0x00


	//----- nvinfo : EIATTR_KPARAM_INFO
	.align		4
.L_9:
        /*0018*/ 	.byte	0x04, 0x17
        /*001a*/ 	.short	(.L_11 - .L_10)
.L_10:
        /*001c*/ 	.word	0x00000000
        /*0020*/ 	.short	0x0000
        /*0022*/ 	.short	0x0000
        /*0024*/ 	.byte	0x00, 0xf5, 0x21, 0x00


	//----- nvinfo : EIATTR_SPARSE_MMA_MASK
	.align		4
.L_11:
        /*0028*/ 	.byte	0x03, 0x50
        /*002a*/ 	.short	0x0000


	//----- nvinfo : EIATTR_MAXREG_COUNT
	.align		4
        /*002c*/ 	.byte	0x03, 0x1b
        /*002e*/ 	.short	0x00ff


	//----- nvinfo : EIATTR_MERCURY_ISA_VERSION
	.align		4
        /*0030*/ 	.byte	0x03, 0x5f
        /*0032*/ 	.short	0x0101


	//----- nvinfo : EIATTR_VRC_CTA_INIT_COUNT
	.align		4
        /*0034*/ 	.byte	0x02, 0x4a
	.zero		1
	.zero		1


	//----- nvinfo : EIATTR_EXIT_INSTR_OFFSETS
	.align		4
        /*0038*/ 	.byte	0x04, 0x1c
        /*003a*/ 	.short	(.L_13 - .L_12)


	//   ....[0]....
.L_12:
        /*003c*/ 	.word	0x00000070


	//   ....[1]....
        /*0040*/ 	.word	0x00000280


	//   ....[2]....
        /*0044*/ 	.word	0x000002d0


	//----- nvinfo : EIATTR_CRS_STACK_SIZE
	.align		4
.L_13:
        /*0048*/ 	.byte	0x04, 0x1e
        /*004a*/ 	.short	(.L_15 - .L_14)
.L_14:
        /*004c*/ 	.word	0x00000000


	//----- nvinfo : EIATTR_CBANK_PARAM_SIZE
	.align		4
.L_15:
        /*0050*/ 	.byte	0x03, 0x19
        /*0052*/ 	.short	0x000c


	//----- nvinfo : EIATTR_PARAM_CBANK
	.align		4
        /*0054*/ 	.byte	0x04, 0x0a
        /*0056*/ 	.short	(.L_17 - .L_16)
	.align		4
.L_16:
        /*0058*/ 	.word	index@(.nv.constant0._Z6kernelPfi)
        /*005c*/ 	.short	0x0380
        /*005e*/ 	.short	0x000c


	//----- nvinfo : EIATTR_SW_WAR
	.align		4
.L_17:
        /*0060*/ 	.byte	0x04, 0x36
        /*0062*/ 	.short	(.L_19 - .L_18)
.L_18:
        /*0064*/ 	.word	0x00000008
.L_19:


//--------------------- .nv.callgraph             --------------------------
	.section	.nv.callgraph,"",@"SHT_CUDA_CALLGRAPH"
	.align	4
	.sectionentsize	8
	.align		4
        /*0000*/ 	.word	0x00000000
	.align		4
        /*0004*/ 	.word	0xffffffff
	.align		4
        /*0008*/ 	.word	0x00000000
	.align		4
        /*000c*/ 	.word	0xfffffffe
	.align		4
        /*0010*/ 	.word	0x00000000
	.align		4
        /*0014*/ 	.word	0xfffffffd
	.align		4
        /*0018*/ 	.word	0x00000000
	.align		4
        /*001c*/ 	.word	0xfffffffc


//--------------------- .text._Z6kernelPfi        --------------------------
	.section	.text._Z6kernelPfi,"ax",@progbits
	.align	128
        .global         _Z6kernelPfi
        .type           _Z6kernelPfi,@function
        .size           _Z6kernelPfi,(.L_x_7 - _Z6kernelPfi)
        .other          _Z6kernelPfi,@"STO_CUDA_ENTRY STV_DEFAULT"
_Z6kernelPfi:
.text._Z6kernelPfi:
[----:B------:R-:W-:Y:S01]  /*0000*/  LDC R1, c[0x0][0x37c] ;  /* 0x0000df00ff017b82 */ /* 0x000fe20000000800 */
[----:B------:R-:W0:Y:S07]  /*0010*/  S2R R3, SR_TID.X ;  /* 0x0000000000037919 */ /* 0x000e2e0000002100 */
[----:B------:R-:W0:Y:S01]  /*0020*/  S2UR UR4, SR_CTAID.X ;  /* 0x00000000000479c3 */ /* 0x000e220000002500 */
[----:B------:R-:W1:Y:S07]  /*0030*/  LDCU UR6, c[0x0][0x388] ;  /* 0x00007100ff0677ac */ /* 0x000e6e0008000800 */
[----:B------:R-:W0:Y:S02]  /*0040*/  LDC R0, c[0x0][0x360] ;  /* 0x0000d800ff007b82 */ /* 0x000e240000000800 */
[----:B0-----:R-:W-:-:S05]  /*0050*/  IMAD R0, R0, UR4, R3 ;  /* 0x0000000400007c24 */ /* 0x001fca000f8e0203 */
[----:B-1----:R-:W-:-:S13]  /*0060*/  ISETP.GE.AND P0, PT, R0, UR6, PT ;  /* 0x0000000600007c0c */ /* 0x002fda000bf06270 */
[----:B------:R-:W-:Y:S05]  /*0070*/  @P0 EXIT ;  /* 0x000000000000094d */ /* 0x000fea0003800000 */
[----:B------:R-:W0:Y:S01]  /*0080*/  LDC.64 R2, c[0x0][0x380] ;  /* 0x0000e000ff027b82 */ /* 0x000e220000000a00 */
[----:B------:R-:W-:Y:S01]  /*0090*/  SHF.L.U32 R5, R0, 0x2, RZ ;  /* 0x0000000200057819 */ /* 0x000fe200000006ff */
[----:B------:R-:W1:Y:S01]  /*00a0*/  LDCU.64 UR4, c[0x0][0x358] ;  /* 0x00006b00ff0477ac */ /* 0x000e620008000a00 */
[----:B------:R-:W-:Y:S02]  /*00b0*/  BSSY.RECONVERGENT B0, `(.L_x_0) ;  /* 0x000000e000007945 */ /* 0x000fe40003800200 */
[C---:B------:R-:W-:Y:S01]  /*00c0*/  ISETP.GE.AND P0, PT, R5.reuse, UR6, PT ;  /* 0x0000000605007c0c */ /* 0x040fe2000bf06270 */
[C---:B------:R-:W-:Y:S01]  /*00d0*/  VIADD R0, R5.reuse, 0x1 ;  /* 0x0000000105007836 */ /* 0x040fe20000000000 */
[C---:B------:R-:W-:Y:S01]  /*00e0*/  IADD3 R4, PT, PT, R5.reuse, 0x2, RZ ;  /* 0x0000000205047810 */ /* 0x040fe20007ffe0ff */
[----:B------:R-:W-:-:S03]  /*00f0*/  VIADD R6, R5, 0x3 ;  /* 0x0000000305067836 */ /* 0x000fc60000000000 */
[----:B------:R-:W-:Y:S02]  /*0100*/  ISETP.GE.AND P1, PT, R0, UR6, PT ;  /* 0x0000000600007c0c */ /* 0x000fe4000bf26270 */
[----:B------:R-:W-:Y:S02]  /*0110*/  ISETP.GE.AND P2, PT, R4, UR6, PT ;  /* 0x0000000604007c0c */ /* 0x000fe4000bf46270 */
[----:B------:R-:W-:Y:S01]  /*0120*/  ISETP.GE.AND P3, PT, R6, UR6, PT ;  /* 0x0000000606007c0c */ /* 0x000fe2000bf66270 */
[----:B0-----:R-:W-:Y:S02]  /*0130*/  IMAD.WIDE R2, R5, 0x4, R2 ;  /* 0x0000000405027825 */ /* 0x001fe400078e0202 */
[----:B-1----:R-:W-:Y:S10]  /*0140*/  @P0 BRA `(.L_x_1) ;  /* 0x0000000000100947 */ /* 0x002ff40003800000 */
[----:B------:R-:W2:Y:S01]  /*0150*/  LDG.E R0, desc[UR4][R2.64] ;  /* 0x0000000402007981 */ /* 0x000ea2000c1e1900 */
[----:B------:R-:W-:-:S05]  /*0160*/  HFMA2 R5, -RZ, RZ, 2, 0 ;  /* 0x40000000ff057431 */ /* 0x000fca00000001ff */
[----:B--2---:R-:W-:-:S05]  /*0170*/  FFMA R5, R0, R5, 1 ;  /* 0x3f80000000057423 */ /* 0x004fca0000000005 */
[----:B------:R0:W-:Y:S02]  /*0180*/  STG.E desc[UR4][R2.64], R5 ;  /* 0x0000000502007986 */ /* 0x0001e4000c101904 */
.L_x_1:
[----:B------:R-:W-:Y:S05]  /*0190*/  BSYNC.RECONVERGENT B0 ;  /* 0x0000000000007941 */ /* 0x000fea0003800200 */
.L_x_0:
[----:B------:R-:W-:Y:S04]  /*01a0*/  BSSY.RECONVERGENT B0, `(.L_x_2) ;  /* 0x0000006000007945 */ /* 0x000fe80003800200 */
[----:B------:R-:W-:Y:S05]  /*01b0*/  @P1 BRA `(.L_x_3) ;  /* 0x0000000000101947 */ /* 0x000fea0003800000 */
[----:B------:R-:W2:Y:S01]  /*01c0*/  LDG.E R0, desc[UR4][R2.64+0x4] ;  /* 0x0000040402007981 */ /* 0x000ea2000c1e1900 */
[----:B0-----:R-:W-:-:S04]  /*01d0*/  IMAD.MOV.U32 R5, RZ, RZ, 0x40000000 ;  /* 0x40000000ff057424 */ /* 0x001fc800078e00ff */
[----:B--2---:R-:W-:-:S05]  /*01e0*/  FFMA R5, R0, R5, 1 ;  /* 0x3f80000000057423 */ /* 0x004fca0000000005 */
[----:B------:R1:W-:Y:S02]  /*01f0*/  STG.E desc[UR4][R2.64+0x4], R5 ;  /* 0x0000040502007986 */ /* 0x0003e4000c101904 */
.L_x_3:
[----:B------:R-:W-:Y:S05]  /*0200*/  BSYNC.RECONVERGENT B0 ;  /* 0x0000000000007941 */ /* 0x000fea0003800200 */
.L_x_2:
[----:B------:R-:W-:Y:S04]  /*0210*/  BSSY.RECONVERGENT B0, `(.L_x_4) ;  /* 0x0000006000007945 */ /* 0x000fe80003800200 */
[----:B------:R-:W-:Y:S05]  /*0220*/  @P2 BRA `(.L_x_5) ;  /* 0x0000000000102947 */ /* 0x000fea0003800000 */
[----:B------:R-:W2:Y:S01]  /*0230*/  LDG.E R0, desc[UR4][R2.64+0x8] ;  /* 0x0000080402007981 */ /* 0x000ea2000c1e1900 */
[----:B01----:R-:W-:-:S05]  /*0240*/  MOV R5, 0x40000000 ;  /* 0x4000000000057802 */ /* 0x003fca0000000f00 */
[----:B--2---:R-:W-:-:S05]  /*0250*/  FFMA R5, R0, R5, 1 ;  /* 0x3f80000000057423 */ /* 0x004fca0000000005 */
[----:B------:R2:W-:Y:S02]  /*0260*/  STG.E desc[UR4][R2.64+0x8], R5 ;  /* 0x0000080502007986 */ /* 0x0005e4000c101904 */
.L_x_5:
[----:B------:R-:W-:Y:S05]  /*0270*/  BSYNC.RECONVERGENT B0 ;  /* 0x0000000000007941 */ /* 0x000fea0003800200 */
.L_x_4:
[----:B------:R-:W-:Y:S05]  /*0280*/  @P3 EXIT ;  /* 0x000000000000394d */ /* 0x000fea0003800000 */
[----:B------:R-:W3:Y:S01]  /*0290*/  LDG.E R0, desc[UR4][R2.64+0xc] ;  /* 0x00000c0402007981 */ /* 0x000ee2000c1e1900 */
[----:B012---:R-:W-:-:S05]  /*02a0*/  HFMA2 R5, -RZ, RZ, 2, 0 ;  /* 0x40000000ff057431 */ /* 0x007fca00000001ff */
[----:B---3--:R-:W-:-:S05]  /*02b0*/  FFMA R5, R0, R5, 1 ;  /* 0x3f80000000057423 */ /* 0x008fca0000000005 */
[----:B------:R-:W-:Y:S01]  /*02c0*/  STG.E desc[UR4][R2.64+0xc], R5 ;  /* 0x00000c0502007986 */ /* 0x000fe2000c101904 */
[----:B------:R-:W-:Y:S05]  /*02d0*/  EXIT ;  /* 0x000000000000794d */ /* 0x000fea0003800000 */
.L_x_6:
[----:B------:R-:W-:-:S00]  /*02e0*/  BRA `(.L_x_6) ;  /* 0xfffffffc00fc7947 */ /* 0x000fc0000383ffff */
[----:B------:R-:W-:-:S00]  /*02f0*/  NOP ;  /* 0x0000000000007918 */ /* 0x000fc00000000000 */
        /* <DEDUP_REMOVED lines=8> */
.L_x_7:


//--------------------- .nv.shared.reserved.0     --------------------------
	.section	.nv.shared.reserved.0,"aw",@nobits
	.weak		__nv_reservedSMEM_offset_0_alias
	.size		__nv_reservedSMEM_offset_0_alias, 0, 64
	.other		__nv_reservedSMEM_offset_0_alias,@"STO_CUDA_RESERVED_SHARED STV_DEFAULT"
__nv_reservedSMEM_offset_0_alias:
	.zero		0
	.zero		64


//--------------------- .nv.constant0._Z6kernelPfi --------------------------
	.section	.nv.constant0._Z6kernelPfi,"a",@progbits
	.sectionflags	@""
	.align	4
.nv.constant0._Z6kernelPfi:
	.zero		908


//--------------------- SYMBOLS --------------------------

	.type		.nv.reservedSmem.offset0,@object
	.size		.nv.reservedSmem.offset0,0x4
